//
// Generated by NVIDIA NVVM Compiler
//
// Compiler Build ID: CL-36424714
// Cuda compilation tools, release 13.0, V13.0.88
// Based on NVVM 20.0.0
//

.version 9.0
.target sm_100
.address_size 64

	// .globl	_Z11gpu_add_funPiS_S_

.visible .entry _Z11gpu_add_funPiS_S_(
	.param .u64 .ptr .align 1 _Z11gpu_add_funPiS_S__param_0,
	.param .u64 .ptr .align 1 _Z11gpu_add_funPiS_S__param_1,
	.param .u64 .ptr .align 1 _Z11gpu_add_funPiS_S__param_2
)
{
	.reg .b32 	%r<8>;
	.reg .b64 	%rd<11>;

	ld.param.u64 	%rd1, [_Z11gpu_add_funPiS_S__param_0];
	ld.param.u64 	%rd2, [_Z11gpu_add_funPiS_S__param_1];
	ld.param.u64 	%rd3, [_Z11gpu_add_funPiS_S__param_2];
	cvta.to.global.u64 	%rd4, %rd3;
	cvta.to.global.u64 	%rd5, %rd2;
	cvta.to.global.u64 	%rd6, %rd1;
	mov.u32 	%r1, %tid.x;
	mov.u32 	%r2, %ctaid.x;
	mov.u32 	%r3, %ntid.x;
	mad.lo.s32 	%r4, %r2, %r3, %r1;
	mul.wide.s32 	%rd7, %r4, 4;
	add.s64 	%rd8, %rd6, %rd7;
	ld.global.u32 	%r5, [%rd8];
	add.s64 	%rd9, %rd5, %rd7;
	ld.global.u32 	%r6, [%rd9];
	add.s32 	%r7, %r6, %r5;
	add.s64 	%rd10, %rd4, %rd7;
	st.global.u32 	[%rd10], %r7;
	ret;

}


// ===== COMPILED SASS (sm_100) =====

	.target	sm_100

	.elftype	@"ET_EXEC"


//--------------------- .note.nv.tkinfo           --------------------------
	.section	.note.nv.tkinfo,"",@"SHT_NOTE"
	.sectionflags	@"SHF_NOTE_NV_TKINFO"
	.tkinfo
        /*0018*/ 	.word	0x00000002
        /*0030*/ 	.string	""
        /*0030*/ 	.string	"ptxas"
        /*0030*/ 	.string	"Cuda compilation tools, release 13.0, V13.0.88"
        /*0030*/ 	.string	"Build cuda_13.0.r13.0/compiler.36424714_0"
        /*0030*/ 	.string	"-arch sm_100 -m 64 "



//--------------------- .note.nv.cuinfo           --------------------------
	.section	.note.nv.cuinfo,"",@"SHT_NOTE"
	.sectionflags	@"SHF_NOTE_NV_CUINFO"
        /*0018*/ 	.short	0x0002
        /*001a*/ 	.short	0x0064
        /*001c*/ 	.short	0x0082
	.zero		2


//--------------------- .nv.info                  --------------------------
	.section	.nv.info,"",@"SHT_CUDA_INFO"
	.align	4


	//----- nvinfo : EIATTR_REGCOUNT
	.align		4
        /*0000*/ 	.byte	0x04, 0x2f
        /*0002*/ 	.short	(.L_1 - .L_0)
	.align		4
.L_0:
        /*0004*/ 	.word	index@(_Z11gpu_add_funPiS_S_)
        /*0008*/ 	.word	0x0000000c


	//----- nvinfo : EIATTR_FRAME_SIZE
	.align		4
.L_1:
        /*000c*/ 	.byte	0x04, 0x11
        /*000e*/ 	.short	(.L_3 - .L_2)
	.align		4
.L_2:
        /*0010*/ 	.word	index@(_Z11gpu_add_funPiS_S_)
        /*0014*/ 	.word	0x00000000


	//----- nvinfo : EIATTR_MIN_STACK_SIZE
	.align		4
.L_3:
        /*0018*/ 	.byte	0x04, 0x12
        /*001a*/ 	.short	(.L_5 - .L_4)
	.align		4
.L_4:
        /*001c*/ 	.word	index@(_Z11gpu_add_funPiS_S_)
        /*0020*/ 	.word	0x00000000
.L_5:


//--------------------- .nv.compat                --------------------------
	.section	.nv.compat,"",@"SHT_CUDA_COMPAT_INFO"
	.align	4
        /*0000*/ 	.byte	0x02, 0x09, 0x00, 0x00, 0x02, 0x02, 0x01, 0x00, 0x02, 0x05, 0x05, 0x00, 0x03, 0x07, 0x01, 0x01
        /*0010*/ 	.byte	0x02, 0x03, 0x00, 0x00, 0x02, 0x06, 0x01, 0x00, 0x04, 0x0b, 0x08, 0x00, 0x09, 0x00, 0x00, 0x00
        /*0020*/ 	.byte	0x00, 0x00, 0x00, 0x00


//--------------------- .nv.info._Z11gpu_add_funPiS_S_ --------------------------
	.section	.nv.info._Z11gpu_add_funPiS_S_,"",@"SHT_CUDA_INFO"
	.sectionflags	@""
	.align	4


	//----- nvinfo : EIATTR_CUDA_API_VERSION
	.align		4
        /*0000*/ 	.byte	0x04, 0x37
        /*0002*/ 	.short	(.L_7 - .L_6)
.L_6:
        /*0004*/ 	.word	0x00000082


	//----- nvinfo : EIATTR_KPARAM_INFO
	.align		4
.L_7:
        /*0008*/ 	.byte	0x04, 0x17
        /*000a*/ 	.short	(.L_9 - .L_8)
.L_8:
        /*000c*/ 	.word	0x00000000
        /*0010*/ 	.short	0x0002
        /*0012*/ 	.short	0x0010
        /*0014*/ 	.byte	0x00, 0xf5, 0x21, 0x00


	//----- nvinfo : EIATTR_KPARAM_INFO
	.align		4
.L_9:
        /*0018*/ 	.byte	0x04, 0x17
        /*001a*/ 	.short	(.L_11 - .L_10)
.L_10:
        /*001c*/ 	.word	0x00000000
        /*0020*/ 	.short	0x0001
        /*0022*/ 	.short	0x0008
        /*0024*/ 	.byte	0x00, 0xf5, 0x21, 0x00


	//----- nvinfo : EIATTR_KPARAM_INFO
	.align		4
.L_11:
        /*0028*/ 	.byte	0x04, 0x17
        /*002a*/ 	.short	(.L_13 - .L_12)
.L_12:
        /*002c*/ 	.word	0x00000000
        /*0030*/ 	.short	0x0000
        /*0032*/ 	.short	0x0000
        /*0034*/ 	.byte	0x00, 0xf5, 0x21, 0x00


	//----- nvinfo : EIATTR_SPARSE_MMA_MASK
	.align		4
.L_13:
        /*0038*/ 	.byte	0x03, 0x50
        /*003a*/ 	.short	0x0000


	//----- nvinfo : EIATTR_MAXREG_COUNT
	.align		4
        /*003c*/ 	.byte	0x03, 0x1b
        /*003e*/ 	.short	0x00ff


	//----- nvinfo : EIATTR_MERCURY_ISA_VERSION
	.align		4
        /*0040*/ 	.byte	0x03, 0x5f
        /*0042*/ 	.short	0x0101


	//----- nvinfo : EIATTR_VRC_CTA_INIT_COUNT
	.align		4
        /*0044*/ 	.byte	0x02, 0x4a
	.zero		1
	.zero		1


	//----- nvinfo : EIATTR_EXIT_INSTR_OFFSETS
	.align		4
        /*0048*/ 	.byte	0x04, 0x1c
        /*004a*/ 	.short	(.L_15 - .L_14)


	//   ....[0]....
.L_14:
        /*004c*/ 	.word	0x00000100


	//----- nvinfo : EIATTR_CBANK_PARAM_SIZE
	.align		4
.L_15:
        /*0050*/ 	.byte	0x03, 0x19
        /*0052*/ 	.short	0x0018


	//----- nvinfo : EIATTR_PARAM_CBANK
	.align		4
        /*0054*/ 	.byte	0x04, 0x0a
        /*0056*/ 	.short	(.L_17 - .L_16)
	.align		4
.L_16:
        /*0058*/ 	.word	index@(.nv.constant0._Z11gpu_add_funPiS_S_)
        /*005c*/ 	.short	0x0380
        /*005e*/ 	.short	0x0018


	//----- nvinfo : EIATTR_SW_WAR
	.align		4
.L_17:
        /*0060*/ 	.byte	0x04, 0x36
        /*0062*/ 	.short	(.L_19 - .L_18)
.L_18:
        /*0064*/ 	.word	0x00000008
.L_19:


//--------------------- .nv.callgraph             --------------------------
	.section	.nv.callgraph,"",@"SHT_CUDA_CALLGRAPH"
	.align	4
	.sectionentsize	8
	.align		4
        /*0000*/ 	.word	0x00000000
	.align		4
        /*0004*/ 	.word	0xffffffff
	.align		4
        /*0008*/ 	.word	0x00000000
	.align		4
        /*000c*/ 	.word	0xfffffffe
	.align		4
        /*0010*/ 	.word	0x00000000
	.align		4
        /*0014*/ 	.word	0xfffffffd
	.align		4
        /*0018*/ 	.word	0x00000000
	.align		4
        /*001c*/ 	.word	0xfffffffc


//--------------------- .text._Z11gpu_add_funPiS_S_ --------------------------
	.section	.text._Z11gpu_add_funPiS_S_,"ax",@progbits
	.align	128
        .global         _Z11gpu_add_funPiS_S_
        .type           _Z11gpu_add_funPiS_S_,@function
        .size           _Z11gpu_add_funPiS_S_,(.L_x_1 - _Z11gpu_add_funPiS_S_)
        .other          _Z11gpu_add_funPiS_S_,@"STO_CUDA_ENTRY STV_DEFAULT"
_Z11gpu_add_funPiS_S_:
.text._Z11gpu_add_funPiS_S_:
[----:B------:R-:W-:Y:S01]  /*0000*/  LDC R1, c[0x0][0x37c] ;  /* 0x0000df00ff017b82 */ /* 0x000fe20000000800 */
[----:B------:R-:W0:Y:S07]  /*0010*/  S2R R9, SR_TID.X ;  /* 0x0000000000097919 */ /* 0x000e2e0000002100 */
[----:B------:R-:W0:Y:S01]  /*0020*/  S2UR UR6, SR_CTAID.X ;  /* 0x00000000000679c3 */ /* 0x000e220000002500 */
[----:B------:R-:W1:Y:S07]  /*0030*/  LDCU.64 UR4, c[0x0][0x358] ;  /* 0x00006b00ff0477ac */ /* 0x000e6e0008000a00 */
[----:B------:R-:W0:Y:S08]  /*0040*/  LDC R0, c[0x0][0x360] ;  /* 0x0000d800ff007b82 */ /* 0x000e300000000800 */
[----:B------:R-:W2:Y:S08]  /*0050*/  LDC.64 R2, c[0x0][0x380] ;  /* 0x0000e000ff027b82 */ /* 0x000eb00000000a00 */
[----:B------:R-:W3:Y:S01]  /*0060*/  LDC.64 R4, c[0x0][0x388] ;  /* 0x0000e200ff047b82 */ /* 0x000ee20000000a00 */
[----:B0-----:R-:W-:-:S07]  /*0070*/  IMAD R9, R0, UR6, R9 ;  /* 0x0000000600097c24 */ /* 0x001fce000f8e0209 */
[----:B------:R-:W0:Y:S01]  /*0080*/  LDC.64 R6, c[0x0][0x390] ;  /* 0x0000e400ff067b82 */ /* 0x000e220000000a00 */
[----:B--2---:R-:W-:-:S06]  /*0090*/  IMAD.WIDE R2, R9, 0x4, R2 ;  /* 0x0000000409027825 */ /* 0x004fcc00078e0202 */
[----:B-1----:R-:W2:Y:S01]  /*00a0*/  LDG.E R2, desc[UR4][R2.64] ;  /* 0x0000000402027981 */ /* 0x002ea2000c1e1900 */
[----:B---3--:R-:W-:-:S06]  /*00b0*/  IMAD.WIDE R4, R9, 0x4, R4 ;  /* 0x0000000409047825 */ /* 0x008fcc00078e0204 */
[----:B------:R-:W2:Y:S01]  /*00c0*/  LDG.E R5, desc[UR4][R4.64] ;  /* 0x0000000404057981 */ /* 0x000ea2000c1e1900 */
[----:B0-----:R-:W-:Y:S01]  /*00d0*/  IMAD.WIDE R6, R9, 0x4, R6 ;  /* 0x0000000409067825 */ /* 0x001fe200078e0206 */
[----:B--2---:R-:W-:-:S05]  /*00e0*/  IADD3 R9, PT, PT, R2, R5, RZ ;  /* 0x0000000502097210 */ /* 0x004fca0007ffe0ff */
[----:B------:R-:W-:Y:S01]  /*00f0*/  STG.E desc[UR4][R6.64], R9 ;  /* 0x0000000906007986 */ /* 0x000fe2000c101904 */
[----:B------:R-:W-:Y:S05]  /*0100*/  EXIT ;  /* 0x000000000000794d */ /* 0x000fea0003800000 */
.L_x_0:
[----:B------:R-:W-:-:S00]  /*0110*/  BRA `(.L_x_0) ;  /* 0xfffffffc00fc7947 */ /* 0x000fc0000383ffff */
[----:B------:R-:W-:-:S00]  /*0120*/  NOP ;  /* 0x0000000000007918 */ /* 0x000fc00000000000 */
        /* <DEDUP_REMOVED lines=13> */
.L_x_1:


//--------------------- .nv.shared.reserved.0     --------------------------
	.section	.nv.shared.reserved.0,"aw",@nobits
	.weak		__nv_reservedSMEM_offset_0_alias
	.size		__nv_reservedSMEM_offset_0_alias, 0, 64
	.other		__nv_reservedSMEM_offset_0_alias,@"STO_CUDA_RESERVED_SHARED STV_DEFAULT"
__nv_reservedSMEM_offset_0_alias:
	.zero		0
	.zero		64


//--------------------- .nv.constant0._Z11gpu_add_funPiS_S_ --------------------------
	.section	.nv.constant0._Z11gpu_add_funPiS_S_,"a",@progbits
	.sectionflags	@""
	.align	4
.nv.constant0._Z11gpu_add_funPiS_S_:
	.zero		920


//--------------------- SYMBOLS --------------------------

	.type		.nv.reservedSmem.offset0,@object
	.size		.nv.reservedSmem.offset0,0x4
